	.headerflags	@"EF_CUDA_TEXMODE_UNIFIED EF_CUDA_64BIT_ADDRESS EF_CUDA_ACCELERATORS EF_CUDA_SM90 EF_CUDA_VIRTUAL_SM(EF_CUDA_SM90)"
	.elftype	@"ET_EXEC"


//--------------------- .nv.info                  --------------------------
	.section	.nv.info,"",@"SHT_CUDA_INFO"
	.align	4


	//----- nvinfo : EIATTR_REGCOUNT
	.align		4
        /*0000*/ 	.byte	0x04, 0x2f
        /*0002*/ 	.short	(.L_1 - .L_0)
	.align		4
.L_0:
        /*0004*/ 	.word	index@(triton_poi_fused_mul_pow_0)
        /*0008*/ 	.word	0x00000016


	//----- nvinfo : EIATTR_MIN_STACK_SIZE
	.align		4
.L_1:
        /*000c*/ 	.byte	0x04, 0x12
        /*000e*/ 	.short	(.L_3 - .L_2)
	.align		4
.L_2:
        /*0010*/ 	.word	index@(triton_poi_fused_mul_pow_0)
        /*0014*/ 	.word	0x00000000


	//----- nvinfo : EIATTR_FRAME_SIZE
	.align		4
.L_3:
        /*0018*/ 	.byte	0x04, 0x11
        /*001a*/ 	.short	(.L_5 - .L_4)
	.align		4
.L_4:
        /*001c*/ 	.word	index@(triton_poi_fused_mul_pow_0)
        /*0020*/ 	.word	0x00000000


	//----- nvinfo : EIATTR_MIN_STACK_SIZE
	.align		4
.L_5:
        /*0024*/ 	.byte	0x04, 0x12
        /*0026*/ 	.short	(.L_7 - .L_6)
	.align		4
.L_6:
        /*0028*/ 	.word	index@(triton_poi_fused_mul_pow_0)
        /*002c*/ 	.word	0x00000000
.L_7:


//--------------------- .nv.info.triton_poi_fused_mul_pow_0 --------------------------
	.section	.nv.info.triton_poi_fused_mul_pow_0,"",@"SHT_CUDA_INFO"
	.sectionflags	@""
	.align	4


	//----- nvinfo : EIATTR_CUDA_API_VERSION
	.align		4
        /*0000*/ 	.byte	0x04, 0x37
        /*0002*/ 	.short	(.L_9 - .L_8)
.L_8:
        /*0004*/ 	.word	0x0000007c


	//----- nvinfo : EIATTR_KPARAM_INFO
	.align		4
.L_9:
        /*0008*/ 	.byte	0x04, 0x17
        /*000a*/ 	.short	(.L_11 - .L_10)
.L_10:
        /*000c*/ 	.word	0x00000000
        /*0010*/ 	.short	0x0006
        /*0012*/ 	.short	0x0030
        /*0014*/ 	.byte	0x00, 0xf0, 0x11, 0x00


	//----- nvinfo : EIATTR_KPARAM_INFO
	.align		4
.L_11:
        /*0018*/ 	.byte	0x04, 0x17
        /*001a*/ 	.short	(.L_13 - .L_12)
.L_12:
        /*001c*/ 	.word	0x00000000
        /*0020*/ 	.short	0x0005
        /*0022*/ 	.short	0x0028
        /*0024*/ 	.byte	0x00, 0xf4, 0x21, 0x00


	//----- nvinfo : EIATTR_KPARAM_INFO
	.align		4
.L_13:
        /*0028*/ 	.byte	0x04, 0x17
        /*002a*/ 	.short	(.L_15 - .L_14)
.L_14:
        /*002c*/ 	.word	0x00000000
        /*0030*/ 	.short	0x0004
        /*0032*/ 	.short	0x0020
        /*0034*/ 	.byte	0x00, 0xf4, 0x21, 0x00


	//----- nvinfo : EIATTR_KPARAM_INFO
	.align		4
.L_15:
        /*0038*/ 	.byte	0x04, 0x17
        /*003a*/ 	.short	(.L_17 - .L_16)
.L_16:
        /*003c*/ 	.word	0x00000000
        /*0040*/ 	.short	0x0003
        /*0042*/ 	.short	0x0018
        /*0044*/ 	.byte	0x00, 0xf4, 0x21, 0x00


	//----- nvinfo : EIATTR_KPARAM_INFO
	.align		4
.L_17:
        /*0048*/ 	.byte	0x04, 0x17
        /*004a*/ 	.short	(.L_19 - .L_18)
.L_18:
        /*004c*/ 	.word	0x00000000
        /*0050*/ 	.short	0x0002
        /*0052*/ 	.short	0x0010
        /*0054*/ 	.byte	0x00, 0xf4, 0x21, 0x00


	//----- nvinfo : EIATTR_KPARAM_INFO
	.align		4
.L_19:
        /*0058*/ 	.byte	0x04, 0x17
        /*005a*/ 	.short	(.L_21 - .L_20)
.L_20:
        /*005c*/ 	.word	0x00000000
        /*0060*/ 	.short	0x0001
        /*0062*/ 	.short	0x0008
        /*0064*/ 	.byte	0x00, 0xf4, 0x21, 0x00


	//----- nvinfo : EIATTR_KPARAM_INFO
	.align		4
.L_21:
        /*0068*/ 	.byte	0x04, 0x17
        /*006a*/ 	.short	(.L_23 - .L_22)
.L_22:
        /*006c*/ 	.word	0x00000000
        /*0070*/ 	.short	0x0000
        /*0072*/ 	.short	0x0000
        /*0074*/ 	.byte	0x00, 0xf4, 0x21, 0x00


	//----- nvinfo : EIATTR_SPARSE_MMA_MASK
	.align		4
.L_23:
        /*0078*/ 	.byte	0x03, 0x50
        /*007a*/ 	.short	0x0000


	//----- nvinfo : EIATTR_MAXREG_COUNT
	.align		4
        /*007c*/ 	.byte	0x03, 0x1b
        /*007e*/ 	.short	0x00ff


	//----- nvinfo : EIATTR_EXIT_INSTR_OFFSETS
	.align		4
        /*0080*/ 	.byte	0x04, 0x1c
        /*0082*/ 	.short	(.L_25 - .L_24)


	//   ....[0]....
.L_24:
        /*0084*/ 	.word	0x00000210


	//   ....[1]....
        /*0088*/ 	.word	0x00000230


	//----- nvinfo : EIATTR_REQNTID
	.align		4
.L_25:
        /*008c*/ 	.byte	0x04, 0x10
        /*008e*/ 	.short	(.L_27 - .L_26)
.L_26:
        /*0090*/ 	.word	0x00000080
        /*0094*/ 	.word	0x00000001
        /*0098*/ 	.word	0x00000001


	//----- nvinfo : EIATTR_CBANK_PARAM_SIZE
	.align		4
.L_27:
        /*009c*/ 	.byte	0x03, 0x19
        /*009e*/ 	.short	0x0034


	//----- nvinfo : EIATTR_PARAM_CBANK
	.align		4
        /*00a0*/ 	.byte	0x04, 0x0a
        /*00a2*/ 	.short	(.L_29 - .L_28)
	.align		4
.L_28:
        /*00a4*/ 	.word	index@(.nv.constant0.triton_poi_fused_mul_pow_0)
        /*00a8*/ 	.short	0x0210
        /*00aa*/ 	.short	0x0034


	//----- nvinfo : EIATTR_SW_WAR
	.align		4
.L_29:
        /*00ac*/ 	.byte	0x04, 0x36
        /*00ae*/ 	.short	(.L_31 - .L_30)
.L_30:
        /*00b0*/ 	.word	0x00000008
.L_31:


//--------------------- .nv.callgraph             --------------------------
	.section	.nv.callgraph,"",@"SHT_CUDA_CALLGRAPH"
	.align	4
	.sectionentsize	8
	.align		4
        /*0000*/ 	.word	0x00000000
	.align		4
        /*0004*/ 	.word	0xffffffff
	.align		4
        /*0008*/ 	.word	0x00000000
	.align		4
        /*000c*/ 	.word	0xfffffffe
	.align		4
        /*0010*/ 	.word	0x00000000
	.align		4
        /*0014*/ 	.word	0xfffffffd
	.align		4
        /*0018*/ 	.word	0x00000000
	.align		4
        /*001c*/ 	.word	0xfffffffc


//--------------------- .text.triton_poi_fused_mul_pow_0 --------------------------
	.section	.text.triton_poi_fused_mul_pow_0,"ax",@progbits
	.align	128
        .global         triton_poi_fused_mul_pow_0
        .type           triton_poi_fused_mul_pow_0,@function
        .size           triton_poi_fused_mul_pow_0,(.L_x_1 - triton_poi_fused_mul_pow_0)
        .other          triton_poi_fused_mul_pow_0,@"STO_CUDA_ENTRY STV_DEFAULT"
triton_poi_fused_mul_pow_0:
.text.triton_poi_fused_mul_pow_0:
[----:B------:R-:W0:Y:S01]  /*0000*/  LDC R1, c[0x0][0x28] ;  /* 0x00000a00ff017b82 */ /* 0x000e220000000800 */
[----:B------:R-:W1:Y:S07]  /*0010*/  S2R R0, SR_TID.X ;  /* 0x0000000000007919 */ /* 0x000e6e0000002100 */
[----:B------:R-:W2:Y:S01]  /*0020*/  LDC.64 R6, c[0x0][0x210] ;  /* 0x00008400ff067b82 */ /* 0x000ea20000000a00 */
[----:B------:R-:W-:Y:S01]  /*0030*/  CS2R R4, SRZ ;  /* 0x0000000000047805 */ /* 0x000fe2000001ff00 */
[----:B------:R-:W-:Y:S01]  /*0040*/  ULDC.64 UR4, c[0x0][0x208] ;  /* 0x0000820000047ab9 */ /* 0x000fe20000000a00 */
[----:B------:R-:W3:Y:S05]  /*0050*/  S2R R3, SR_CTAID.X ;  /* 0x0000000000037919 */ /* 0x000eea0000002500 */
[----:B------:R-:W4:Y:S08]  /*0060*/  LDC.64 R8, c[0x0][0x218] ;  /* 0x00008600ff087b82 */ /* 0x000f300000000a00 */
[----:B------:R-:W5:Y:S08]  /*0070*/  LDC.64 R10, c[0x0][0x220] ;  /* 0x00008800ff0a7b82 */ /* 0x000f700000000a00 */
[----:B------:R-:W5:Y:S01]  /*0080*/  LDC.64 R12, c[0x0][0x228] ;  /* 0x00008a00ff0c7b82 */ /* 0x000f620000000a00 */
[----:B-1----:R-:W-:-:S07]  /*0090*/  SHF.L.U32 R0, R0, 0x1, RZ ;  /* 0x0000000100007819 */ /* 0x002fce00000006ff */
[----:B------:R-:W1:Y:S01]  /*00a0*/  LDC.64 R14, c[0x0][0x230] ;  /* 0x00008c00ff0e7b82 */ /* 0x000e620000000a00 */
[----:B------:R-:W-:-:S04]  /*00b0*/  LOP3.LUT R0, R0, 0xfe, RZ, 0xc0, !PT ;  /* 0x000000fe00007812 */ /* 0x000fc800078ec0ff */
[----:B---3--:R-:W-:Y:S02]  /*00c0*/  LEA R0, R3, R0, 0x8 ;  /* 0x0000000003007211 */ /* 0x008fe400078e40ff */
[----:B------:R-:W-:Y:S01]  /*00d0*/  CS2R R2, SRZ ;  /* 0x0000000000027805 */ /* 0x000fe2000001ff00 */
[----:B------:R-:W3:Y:S01]  /*00e0*/  LDC.64 R16, c[0x0][0x238] ;  /* 0x00008e00ff107b82 */ /* 0x000ee20000000a00 */
[C---:B------:R-:W-:Y:S01]  /*00f0*/  ISETP.GE.AND P0, PT, R0.reuse, 0x100, PT ;  /* 0x000001000000780c */ /* 0x040fe20003f06270 */
[----:B--2---:R-:W-:-:S04]  /*0100*/  IMAD.WIDE R6, R0, 0x4, R6 ;  /* 0x0000000400067825 */ /* 0x004fc800078e0206 */
[----:B----4-:R-:W-:-:S08]  /*0110*/  IMAD.WIDE R8, R0, 0x4, R8 ;  /* 0x0000000400087825 */ /* 0x010fd000078e0208 */
[----:B------:R-:W2:Y:S04]  /*0120*/  @!P0 LDG.E.64 R4, desc[UR4][R6.64] ;  /* 0x0000000406048981 */ /* 0x000ea8000c1e1b00 */
[----:B------:R-:W4:Y:S01]  /*0130*/  @!P0 LDG.E.64 R2, desc[UR4][R8.64] ;  /* 0x0000000408028981 */ /* 0x000f22000c1e1b00 */
[----:B-----5:R-:W-:-:S04]  /*0140*/  IMAD.WIDE R10, R0, 0x4, R10 ;  /* 0x00000004000a7825 */ /* 0x020fc800078e020a */
[----:B0-----:R-:W-:-:S04]  /*0150*/  IMAD.WIDE R12, R0, 0x4, R12 ;  /* 0x00000004000c7825 */ /* 0x001fc800078e020c */
[----:B-1----:R-:W-:-:S04]  /*0160*/  IMAD.WIDE R14, R0, 0x4, R14 ;  /* 0x00000004000e7825 */ /* 0x002fc800078e020e */
[----:B--2---:R-:W-:Y:S01]  /*0170*/  FMUL R18, R4, R4 ;  /* 0x0000000404127220 */ /* 0x004fe20000400000 */
[----:B------:R-:W-:Y:S01]  /*0180*/  FMUL R19, R5, R5 ;  /* 0x0000000505137220 */ /* 0x000fe20000400000 */
[----:B----4-:R-:W-:Y:S01]  /*0190*/  FMUL R6, R2, R2 ;  /* 0x0000000202067220 */ /* 0x010fe20000400000 */
[----:B------:R-:W-:-:S03]  /*01a0*/  FMUL R7, R3, R3 ;  /* 0x0000000303077220 */ /* 0x000fc60000400000 */
[----:B------:R0:W-:Y:S01]  /*01b0*/  @!P0 STG.E.64 desc[UR4][R10.64], R18 ;  /* 0x000000120a008986 */ /* 0x0001e2000c101b04 */
[----:B------:R-:W-:Y:S01]  /*01c0*/  FMUL R4, R2, R4 ;  /* 0x0000000402047220 */ /* 0x000fe20000400000 */
[----:B------:R-:W-:Y:S01]  /*01d0*/  FMUL R5, R3, R5 ;  /* 0x0000000503057220 */ /* 0x000fe20000400000 */
[----:B---3--:R-:W-:Y:S01]  /*01e0*/  IMAD.WIDE R2, R0, 0x4, R16 ;  /* 0x0000000400027825 */ /* 0x008fe200078e0210 */
[----:B------:R0:W-:Y:S04]  /*01f0*/  @!P0 STG.E.64 desc[UR4][R12.64], R18 ;  /* 0x000000120c008986 */ /* 0x0001e8000c101b04 */
[----:B------:R0:W-:Y:S02]  /*0200*/  @!P0 STG.E.64 desc[UR4][R14.64], R6 ;  /* 0x000000060e008986 */ /* 0x0001e4000c101b04 */
[----:B0-----:R-:W-:Y:S05]  /*0210*/  @P0 EXIT ;  /* 0x000000000000094d */ /* 0x001fea0003800000 */
[----:B------:R-:W-:Y:S01]  /*0220*/  STG.E.64 desc[UR4][R2.64], R4 ;  /* 0x0000000402007986 */ /* 0x000fe2000c101b04 */
[----:B------:R-:W-:Y:S05]  /*0230*/  EXIT ;  /* 0x000000000000794d */ /* 0x000fea0003800000 */
.L_x_0:
[----:B------:R-:W-:-:S00]  /*0240*/  BRA `(.L_x_0) ;  /* 0xfffffffc00fc7947 */ /* 0x000fc0000383ffff */
[----:B------:R-:W-:-:S00]  /*0250*/  NOP ;  /* 0x0000000000007918 */ /* 0x000fc00000000000 */
        /* <DEDUP_REMOVED lines=10> */
.L_x_1:


//--------------------- .nv.constant0.triton_poi_fused_mul_pow_0 --------------------------
	.section	.nv.constant0.triton_poi_fused_mul_pow_0,"a",@progbits
	.sectionflags	@""
	.align	4
.nv.constant0.triton_poi_fused_mul_pow_0:
	.zero		580
